//
// Generated by NVIDIA NVVM Compiler
//
// Compiler Build ID: CL-36424714
// Cuda compilation tools, release 13.0, V13.0.88
// Based on NVVM 20.0.0
//

.version 9.0
.target sm_100
.address_size 64

	// .globl	_Z14gemv_coalescedPKfS0_Pfii

.visible .entry _Z14gemv_coalescedPKfS0_Pfii(
	.param .u64 .ptr .align 1 _Z14gemv_coalescedPKfS0_Pfii_param_0,
	.param .u64 .ptr .align 1 _Z14gemv_coalescedPKfS0_Pfii_param_1,
	.param .u64 .ptr .align 1 _Z14gemv_coalescedPKfS0_Pfii_param_2,
	.param .u32 _Z14gemv_coalescedPKfS0_Pfii_param_3,
	.param .u32 _Z14gemv_coalescedPKfS0_Pfii_param_4
)
{
	.reg .pred 	%p<11>;
	.reg .b32 	%r<38>;
	.reg .b32 	%f<113>;
	.reg .b64 	%rd<31>;

	ld.param.u64 	%rd11, [_Z14gemv_coalescedPKfS0_Pfii_param_0];
	ld.param.u64 	%rd12, [_Z14gemv_coalescedPKfS0_Pfii_param_1];
	ld.param.u64 	%rd10, [_Z14gemv_coalescedPKfS0_Pfii_param_2];
	ld.param.u32 	%r24, [_Z14gemv_coalescedPKfS0_Pfii_param_3];
	ld.param.u32 	%r23, [_Z14gemv_coalescedPKfS0_Pfii_param_4];
	cvta.to.global.u64 	%rd1, %rd12;
	cvta.to.global.u64 	%rd2, %rd11;
	mov.u32 	%r25, %ctaid.x;
	mov.u32 	%r26, %ntid.x;
	mov.u32 	%r27, %tid.x;
	mad.lo.s32 	%r1, %r25, %r26, %r27;
	setp.ge.s32 	%p1, %r1, %r24;
	@%p1 bra 	$L__BB0_15;
	setp.lt.s32 	%p2, %r23, 1;
	mov.f32 	%f112, 0f00000000;
	@%p2 bra 	$L__BB0_14;
	mul.lo.s32 	%r2, %r23, %r1;
	and.b32  	%r3, %r23, 15;
	setp.lt.u32 	%p3, %r23, 16;
	mov.f32 	%f112, 0f00000000;
	mov.b32 	%r34, 0;
	@%p3 bra 	$L__BB0_5;
	and.b32  	%r34, %r23, 2147483632;
	neg.s32 	%r32, %r34;
	add.s64 	%rd3, %rd2, 32;
	add.s64 	%rd29, %rd1, 32;
	mov.f32 	%f112, 0f00000000;
	mov.u32 	%r31, %r2;
$L__BB0_4:
	.pragma "nounroll";
	mul.wide.s32 	%rd13, %r31, 4;
	add.s64 	%rd14, %rd3, %rd13;
	ld.global.f32 	%f18, [%rd14+-32];
	ld.global.f32 	%f19, [%rd29+-32];
	fma.rn.f32 	%f20, %f18, %f19, %f112;
	ld.global.f32 	%f21, [%rd14+-28];
	ld.global.f32 	%f22, [%rd29+-28];
	fma.rn.f32 	%f23, %f21, %f22, %f20;
	ld.global.f32 	%f24, [%rd14+-24];
	ld.global.f32 	%f25, [%rd29+-24];
	fma.rn.f32 	%f26, %f24, %f25, %f23;
	ld.global.f32 	%f27, [%rd14+-20];
	ld.global.f32 	%f28, [%rd29+-20];
	fma.rn.f32 	%f29, %f27, %f28, %f26;
	ld.global.f32 	%f30, [%rd14+-16];
	ld.global.f32 	%f31, [%rd29+-16];
	fma.rn.f32 	%f32, %f30, %f31, %f29;
	ld.global.f32 	%f33, [%rd14+-12];
	ld.global.f32 	%f34, [%rd29+-12];
	fma.rn.f32 	%f35, %f33, %f34, %f32;
	ld.global.f32 	%f36, [%rd14+-8];
	ld.global.f32 	%f37, [%rd29+-8];
	fma.rn.f32 	%f38, %f36, %f37, %f35;
	ld.global.f32 	%f39, [%rd14+-4];
	ld.global.f32 	%f40, [%rd29+-4];
	fma.rn.f32 	%f41, %f39, %f40, %f38;
	ld.global.f32 	%f42, [%rd14];
	ld.global.f32 	%f43, [%rd29];
	fma.rn.f32 	%f44, %f42, %f43, %f41;
	ld.global.f32 	%f45, [%rd14+4];
	ld.global.f32 	%f46, [%rd29+4];
	fma.rn.f32 	%f47, %f45, %f46, %f44;
	ld.global.f32 	%f48, [%rd14+8];
	ld.global.f32 	%f49, [%rd29+8];
	fma.rn.f32 	%f50, %f48, %f49, %f47;
	ld.global.f32 	%f51, [%rd14+12];
	ld.global.f32 	%f52, [%rd29+12];
	fma.rn.f32 	%f53, %f51, %f52, %f50;
	ld.global.f32 	%f54, [%rd14+16];
	ld.global.f32 	%f55, [%rd29+16];
	fma.rn.f32 	%f56, %f54, %f55, %f53;
	ld.global.f32 	%f57, [%rd14+20];
	ld.global.f32 	%f58, [%rd29+20];
	fma.rn.f32 	%f59, %f57, %f58, %f56;
	ld.global.f32 	%f60, [%rd14+24];
	ld.global.f32 	%f61, [%rd29+24];
	fma.rn.f32 	%f62, %f60, %f61, %f59;
	ld.global.f32 	%f63, [%rd14+28];
	ld.global.f32 	%f64, [%rd29+28];
	fma.rn.f32 	%f112, %f63, %f64, %f62;
	add.s32 	%r32, %r32, 16;
	add.s32 	%r31, %r31, 16;
	add.s64 	%rd29, %rd29, 64;
	setp.ne.s32 	%p4, %r32, 0;
	@%p4 bra 	$L__BB0_4;
$L__BB0_5:
	setp.eq.s32 	%p5, %r3, 0;
	@%p5 bra 	$L__BB0_14;
	and.b32  	%r11, %r23, 7;
	setp.lt.u32 	%p6, %r3, 8;
	@%p6 bra 	$L__BB0_8;
	add.s32 	%r29, %r34, %r2;
	mul.wide.s32 	%rd15, %r29, 4;
	add.s64 	%rd16, %rd2, %rd15;
	ld.global.f32 	%f66, [%rd16];
	mul.wide.u32 	%rd17, %r34, 4;
	add.s64 	%rd18, %rd1, %rd17;
	ld.global.f32 	%f67, [%rd18];
	fma.rn.f32 	%f68, %f66, %f67, %f112;
	ld.global.f32 	%f69, [%rd16+4];
	ld.global.f32 	%f70, [%rd18+4];
	fma.rn.f32 	%f71, %f69, %f70, %f68;
	ld.global.f32 	%f72, [%rd16+8];
	ld.global.f32 	%f73, [%rd18+8];
	fma.rn.f32 	%f74, %f72, %f73, %f71;
	ld.global.f32 	%f75, [%rd16+12];
	ld.global.f32 	%f76, [%rd18+12];
	fma.rn.f32 	%f77, %f75, %f76, %f74;
	ld.global.f32 	%f78, [%rd16+16];
	ld.global.f32 	%f79, [%rd18+16];
	fma.rn.f32 	%f80, %f78, %f79, %f77;
	ld.global.f32 	%f81, [%rd16+20];
	ld.global.f32 	%f82, [%rd18+20];
	fma.rn.f32 	%f83, %f81, %f82, %f80;
	ld.global.f32 	%f84, [%rd16+24];
	ld.global.f32 	%f85, [%rd18+24];
	fma.rn.f32 	%f86, %f84, %f85, %f83;
	ld.global.f32 	%f87, [%rd16+28];
	ld.global.f32 	%f88, [%rd18+28];
	fma.rn.f32 	%f112, %f87, %f88, %f86;
	add.s32 	%r34, %r34, 8;
$L__BB0_8:
	setp.eq.s32 	%p7, %r11, 0;
	@%p7 bra 	$L__BB0_14;
	and.b32  	%r14, %r23, 3;
	setp.lt.u32 	%p8, %r11, 4;
	@%p8 bra 	$L__BB0_11;
	add.s32 	%r30, %r34, %r2;
	mul.wide.s32 	%rd19, %r30, 4;
	add.s64 	%rd20, %rd2, %rd19;
	ld.global.f32 	%f90, [%rd20];
	mul.wide.u32 	%rd21, %r34, 4;
	add.s64 	%rd22, %rd1, %rd21;
	ld.global.f32 	%f91, [%rd22];
	fma.rn.f32 	%f92, %f90, %f91, %f112;
	ld.global.f32 	%f93, [%rd20+4];
	ld.global.f32 	%f94, [%rd22+4];
	fma.rn.f32 	%f95, %f93, %f94, %f92;
	ld.global.f32 	%f96, [%rd20+8];
	ld.global.f32 	%f97, [%rd22+8];
	fma.rn.f32 	%f98, %f96, %f97, %f95;
	ld.global.f32 	%f99, [%rd20+12];
	ld.global.f32 	%f100, [%rd22+12];
	fma.rn.f32 	%f112, %f99, %f100, %f98;
	add.s32 	%r34, %r34, 4;
$L__BB0_11:
	setp.eq.s32 	%p9, %r14, 0;
	@%p9 bra 	$L__BB0_14;
	mul.wide.u32 	%rd23, %r34, 4;
	add.s64 	%rd30, %rd1, %rd23;
	add.s32 	%r37, %r34, %r2;
	neg.s32 	%r36, %r14;
$L__BB0_13:
	.pragma "nounroll";
	mul.wide.s32 	%rd24, %r37, 4;
	add.s64 	%rd25, %rd2, %rd24;
	ld.global.f32 	%f101, [%rd25];
	ld.global.f32 	%f102, [%rd30];
	fma.rn.f32 	%f112, %f101, %f102, %f112;
	add.s64 	%rd30, %rd30, 4;
	add.s32 	%r37, %r37, 1;
	add.s32 	%r36, %r36, 1;
	setp.ne.s32 	%p10, %r36, 0;
	@%p10 bra 	$L__BB0_13;
$L__BB0_14:
	max.f32 	%f103, %f112, 0f00000000;
	cvta.to.global.u64 	%rd26, %rd10;
	mul.wide.s32 	%rd27, %r1, 4;
	add.s64 	%rd28, %rd26, %rd27;
	st.global.f32 	[%rd28], %f103;
$L__BB0_15:
	ret;

}


// ===== COMPILED SASS (sm_100) =====

	.target	sm_100

	.elftype	@"ET_EXEC"


//--------------------- .note.nv.tkinfo           --------------------------
	.section	.note.nv.tkinfo,"",@"SHT_NOTE"
	.sectionflags	@"SHF_NOTE_NV_TKINFO"
	.tkinfo
        /*0018*/ 	.word	0x00000002
        /*0030*/ 	.string	""
        /*0030*/ 	.string	"ptxas"
        /*0030*/ 	.string	"Cuda compilation tools, release 13.0, V13.0.88"
        /*0030*/ 	.string	"Build cuda_13.0.r13.0/compiler.36424714_0"
        /*0030*/ 	.string	"-arch sm_100 -m 64 "



//--------------------- .note.nv.cuinfo           --------------------------
	.section	.note.nv.cuinfo,"",@"SHT_NOTE"
	.sectionflags	@"SHF_NOTE_NV_CUINFO"
        /*0018*/ 	.short	0x0002
        /*001a*/ 	.short	0x0064
        /*001c*/ 	.short	0x0082
	.zero		2


//--------------------- .nv.info                  --------------------------
	.section	.nv.info,"",@"SHT_CUDA_INFO"
	.align	4


	//----- nvinfo : EIATTR_REGCOUNT
	.align		4
        /*0000*/ 	.byte	0x04, 0x2f
        /*0002*/ 	.short	(.L_1 - .L_0)
	.align		4
.L_0:
        /*0004*/ 	.word	index@(_Z14gemv_coalescedPKfS0_Pfii)
        /*0008*/ 	.word	0x0000001e


	//----- nvinfo : EIATTR_FRAME_SIZE
	.align		4
.L_1:
        /*000c*/ 	.byte	0x04, 0x11
        /*000e*/ 	.short	(.L_3 - .L_2)
	.align		4
.L_2:
        /*0010*/ 	.word	index@(_Z14gemv_coalescedPKfS0_Pfii)
        /*0014*/ 	.word	0x00000000


	//----- nvinfo : EIATTR_MIN_STACK_SIZE
	.align		4
.L_3:
        /*0018*/ 	.byte	0x04, 0x12
        /*001a*/ 	.short	(.L_5 - .L_4)
	.align		4
.L_4:
        /*001c*/ 	.word	index@(_Z14gemv_coalescedPKfS0_Pfii)
        /*0020*/ 	.word	0x00000000
.L_5:


//--------------------- .nv.compat                --------------------------
	.section	.nv.compat,"",@"SHT_CUDA_COMPAT_INFO"
	.align	4
        /*0000*/ 	.byte	0x02, 0x09, 0x00, 0x00, 0x02, 0x02, 0x01, 0x00, 0x02, 0x05, 0x05, 0x00, 0x03, 0x07, 0x01, 0x01
        /*0010*/ 	.byte	0x02, 0x03, 0x00, 0x00, 0x02, 0x06, 0x01, 0x00, 0x04, 0x0b, 0x08, 0x00, 0x09, 0x00, 0x00, 0x00
        /*0020*/ 	.byte	0x00, 0x00, 0x00, 0x00


//--------------------- .nv.info._Z14gemv_coalescedPKfS0_Pfii --------------------------
	.section	.nv.info._Z14gemv_coalescedPKfS0_Pfii,"",@"SHT_CUDA_INFO"
	.sectionflags	@""
	.align	4


	//----- nvinfo : EIATTR_CUDA_API_VERSION
	.align		4
        /*0000*/ 	.byte	0x04, 0x37
        /*0002*/ 	.short	(.L_7 - .L_6)
.L_6:
        /*0004*/ 	.word	0x00000082


	//----- nvinfo : EIATTR_KPARAM_INFO
	.align		4
.L_7:
        /*0008*/ 	.byte	0x04, 0x17
        /*000a*/ 	.short	(.L_9 - .L_8)
.L_8:
        /*000c*/ 	.word	0x00000000
        /*0010*/ 	.short	0x0004
        /*0012*/ 	.short	0x001c
        /*0014*/ 	.byte	0x00, 0xf0, 0x11, 0x00


	//----- nvinfo : EIATTR_KPARAM_INFO
	.align		4
.L_9:
        /*0018*/ 	.byte	0x04, 0x17
        /*001a*/ 	.short	(.L_11 - .L_10)
.L_10:
        /*001c*/ 	.word	0x00000000
        /*0020*/ 	.short	0x0003
        /*0022*/ 	.short	0x0018
        /*0024*/ 	.byte	0x00, 0xf0, 0x11, 0x00


	//----- nvinfo : EIATTR_KPARAM_INFO
	.align		4
.L_11:
        /*0028*/ 	.byte	0x04, 0x17
        /*002a*/ 	.short	(.L_13 - .L_12)
.L_12:
        /*002c*/ 	.word	0x00000000
        /*0030*/ 	.short	0x0002
        /*0032*/ 	.short	0x0010
        /*0034*/ 	.byte	0x00, 0xf5, 0x21, 0x00


	//----- nvinfo : EIATTR_KPARAM_INFO
	.align		4
.L_13:
        /*0038*/ 	.byte	0x04, 0x17
        /*003a*/ 	.short	(.L_15 - .L_14)
.L_14:
        /*003c*/ 	.word	0x00000000
        /*0040*/ 	.short	0x0001
        /*0042*/ 	.short	0x0008
        /*0044*/ 	.byte	0x00, 0xf5, 0x21, 0x00


	//----- nvinfo : EIATTR_KPARAM_INFO
	.align		4
.L_15:
        /*0048*/ 	.byte	0x04, 0x17
        /*004a*/ 	.short	(.L_17 - .L_16)
.L_16:
        /*004c*/ 	.word	0x00000000
        /*0050*/ 	.short	0x0000
        /*0052*/ 	.short	0x0000
        /*0054*/ 	.byte	0x00, 0xf5, 0x21, 0x00


	//----- nvinfo : EIATTR_SPARSE_MMA_MASK
	.align		4
.L_17:
        /*0058*/ 	.byte	0x03, 0x50
        /*005a*/ 	.short	0x0000


	//----- nvinfo : EIATTR_MAXREG_COUNT
	.align		4
        /*005c*/ 	.byte	0x03, 0x1b
        /*005e*/ 	.short	0x00ff


	//----- nvinfo : EIATTR_MERCURY_ISA_VERSION
	.align		4
        /*0060*/ 	.byte	0x03, 0x5f
        /*0062*/ 	.short	0x0101


	//----- nvinfo : EIATTR_VRC_CTA_INIT_COUNT
	.align		4
        /*0064*/ 	.byte	0x02, 0x4a
	.zero		1
	.zero		1


	//----- nvinfo : EIATTR_EXIT_INSTR_OFFSETS
	.align		4
        /*0068*/ 	.byte	0x04, 0x1c
        /*006a*/ 	.short	(.L_19 - .L_18)


	//   ....[0]....
.L_18:
        /*006c*/ 	.word	0x00000070


	//   ....[1]....
        /*0070*/ 	.word	0x00000aa0


	//----- nvinfo : EIATTR_CBANK_PARAM_SIZE
	.align		4
.L_19:
        /*0074*/ 	.byte	0x03, 0x19
        /*0076*/ 	.short	0x0020


	//----- nvinfo : EIATTR_PARAM_CBANK
	.align		4
        /*0078*/ 	.byte	0x04, 0x0a
        /*007a*/ 	.short	(.L_21 - .L_20)
	.align		4
.L_20:
        /*007c*/ 	.word	index@(.nv.constant0._Z14gemv_coalescedPKfS0_Pfii)
        /*0080*/ 	.short	0x0380
        /*0082*/ 	.short	0x0020


	//----- nvinfo : EIATTR_SW_WAR
	.align		4
.L_21:
        /*0084*/ 	.byte	0x04, 0x36
        /*0086*/ 	.short	(.L_23 - .L_22)
.L_22:
        /*0088*/ 	.word	0x00000008
.L_23:


//--------------------- .nv.callgraph             --------------------------
	.section	.nv.callgraph,"",@"SHT_CUDA_CALLGRAPH"
	.align	4
	.sectionentsize	8
	.align		4
        /*0000*/ 	.word	0x00000000
	.align		4
        /*0004*/ 	.word	0xffffffff
	.align		4
        /*0008*/ 	.word	0x00000000
	.align		4
        /*000c*/ 	.word	0xfffffffe
	.align		4
        /*0010*/ 	.word	0x00000000
	.align		4
        /*0014*/ 	.word	0xfffffffd
	.align		4
        /*0018*/ 	.word	0x00000000
	.align		4
        /*001c*/ 	.word	0xfffffffc


//--------------------- .text._Z14gemv_coalescedPKfS0_Pfii --------------------------
	.section	.text._Z14gemv_coalescedPKfS0_Pfii,"ax",@progbits
	.align	128
        .global         _Z14gemv_coalescedPKfS0_Pfii
        .type           _Z14gemv_coalescedPKfS0_Pfii,@function
        .size           _Z14gemv_coalescedPKfS0_Pfii,(.L_x_7 - _Z14gemv_coalescedPKfS0_Pfii)
        .other          _Z14gemv_coalescedPKfS0_Pfii,@"STO_CUDA_ENTRY STV_DEFAULT"
_Z14gemv_coalescedPKfS0_Pfii:
.text._Z14gemv_coalescedPKfS0_Pfii:
[----:B------:R-:W-:Y:S01]  /*0000*/  LDC R1, c[0x0][0x37c] ;  /* 0x0000df00ff017b82 */ /* 0x000fe20000000800 */
[----:B------:R-:W0:Y:S07]  /*0010*/  S2R R3, SR_TID.X ;  /* 0x0000000000037919 */ /* 0x000e2e0000002100 */
[----:B------:R-:W0:Y:S01]  /*0020*/  S2UR UR4, SR_CTAID.X ;  /* 0x00000000000479c3 */ /* 0x000e220000002500 */
[----:B------:R-:W1:Y:S07]  /*0030*/  LDCU UR5, c[0x0][0x398] ;  /* 0x00007300ff0577ac */ /* 0x000e6e0008000800 */
[----:B------:R-:W0:Y:S02]  /*0040*/  LDC R0, c[0x0][0x360] ;  /* 0x0000d800ff007b82 */ /* 0x000e240000000800 */
[----:B0-----:R-:W-:-:S05]  /*0050*/  IMAD R0, R0, UR4, R3 ;  /* 0x0000000400007c24 */ /* 0x001fca000f8e0203 */
[----:B-1----:R-:W-:-:S13]  /*0060*/  ISETP.GE.AND P0, PT, R0, UR5, PT ;  /* 0x0000000500007c0c */ /* 0x002fda000bf06270 */
[----:B------:R-:W-:Y:S05]  /*0070*/  @P0 EXIT ;  /* 0x000000000000094d */ /* 0x000fea0003800000 */
[----:B------:R-:W0:Y:S01]  /*0080*/  LDCU UR8, c[0x0][0x39c] ;  /* 0x00007380ff0877ac */ /* 0x000e220008000800 */
[----:B------:R-:W-:Y:S01]  /*0090*/  HFMA2 R15, -RZ, RZ, 0, 0 ;  /* 0x00000000ff0f7431 */ /* 0x000fe200000001ff */
[----:B------:R-:W1:Y:S01]  /*00a0*/  LDCU.64 UR16, c[0x0][0x358] ;  /* 0x00006b00ff1077ac */ /* 0x000e620008000a00 */
[----:B0-----:R-:W-:-:S09]  /*00b0*/  UISETP.GE.AND UP0, UPT, UR8, 0x1, UPT ;  /* 0x000000010800788c */ /* 0x001fd2000bf06270 */
[----:B-1----:R-:W-:Y:S05]  /*00c0*/  BRA.U !UP0, `(.L_x_0) ;  /* 0x0000000908647547 */ /* 0x002fea000b800000 */
[----:B------:R-:W-:Y:S02]  /*00d0*/  UISETP.GE.U32.AND UP1, UPT, UR8, 0x10, UPT ;  /* 0x000000100800788c */ /* 0x000fe4000bf26070 */
[----:B------:R-:W-:Y:S01]  /*00e0*/  IMAD R7, R0, UR8, RZ ;  /* 0x0000000800077c24 */ /* 0x000fe2000f8e02ff */
[----:B------:R-:W-:Y:S01]  /*00f0*/  ULOP3.LUT UR9, UR8, 0xf, URZ, 0xc0, !UPT ;  /* 0x0000000f08097892 */ /* 0x000fe2000f8ec0ff */
[----:B------:R-:W-:Y:S02]  /*0100*/  MOV R15, RZ ;  /* 0x000000ff000f7202 */ /* 0x000fe40000000f00 */
[----:B------:R-:W-:Y:S01]  /*0110*/  MOV R8, RZ ;  /* 0x000000ff00087202 */ /* 0x000fe20000000f00 */
[----:B------:R-:W-:Y:S02]  /*0120*/  UISETP.NE.AND UP0, UPT, UR9, URZ, UPT ;  /* 0x000000ff0900728c */ /* 0x000fe4000bf05270 */
[----:B------:R-:W-:Y:S09]  /*0130*/  BRA.U !UP1, `(.L_x_1) ;  /* 0x0000000509147547 */ /* 0x000ff2000b800000 */
[----:B------:R-:W0:Y:S01]  /*0140*/  LDCU.128 UR12, c[0x0][0x380] ;  /* 0x00007000ff0c77ac */ /* 0x000e220008000c00 */
[----:B------:R-:W-:Y:S02]  /*0150*/  MOV R15, RZ ;  /* 0x000000ff000f7202 */ /* 0x000fe40000000f00 */
[----:B------:R-:W-:Y:S01]  /*0160*/  MOV R6, R7 ;  /* 0x0000000700067202 */ /* 0x000fe20000000f00 */
[----:B------:R-:W-:-:S04]  /*0170*/  ULOP3.LUT UR10, UR8, 0x7ffffff0, URZ, 0xc0, !UPT ;  /* 0x7ffffff0080a7892 */ /* 0x000fc8000f8ec0ff */
[----:B------:R-:W-:Y:S02]  /*0180*/  UIADD3 UR11, UPT, UPT, -UR10, URZ, URZ ;  /* 0x000000ff0a0b7290 */ /* 0x000fe4000fffe1ff */
[----:B------:R-:W-:Y:S01]  /*0190*/  MOV R8, UR10 ;  /* 0x0000000a00087c02 */ /* 0x000fe20008000f00 */
[----:B0-----:R-:W-:Y:S02]  /*01a0*/  UIADD3 UR4, UP2, UPT, UR14, 0x20, URZ ;  /* 0x000000200e047890 */ /* 0x001fe4000ff5e0ff */
[----:B------:R-:W-:Y:S02]  /*01b0*/  UIADD3 UR6, UP1, UPT, UR12, 0x20, URZ ;  /* 0x000000200c067890 */ /* 0x000fe4000ff3e0ff */
[----:B------:R-:W-:Y:S02]  /*01c0*/  UIADD3.X UR5, UPT, UPT, URZ, UR15, URZ, UP2, !UPT ;  /* 0x0000000fff057290 */ /* 0x000fe400097fe4ff */
[----:B------:R-:W-:Y:S01]  /*01d0*/  MOV R2, UR4 ;  /* 0x0000000400027c02 */ /* 0x000fe20008000f00 */
[----:B------:R-:W-:-:S03]  /*01e0*/  UIADD3.X UR7, UPT, UPT, URZ, UR13, URZ, UP1, !UPT ;  /* 0x0000000dff077290 */ /* 0x000fc60008ffe4ff */
[----:B------:R-:W-:-:S09]  /*01f0*/  MOV R3, UR5 ;  /* 0x0000000500037c02 */ /* 0x000fd20008000f00 */
.L_x_2:
[----:B------:R-:W-:Y:S01]  /*0200*/  MOV R4, UR6 ;  /* 0x0000000600047c02 */ /* 0x000fe20008000f00 */
[----:B------:R-:W2:Y:S01]  /*0210*/  LDG.E R17, desc[UR16][R2.64+-0x20] ;  /* 0xffffe01002117981 */ /* 0x000ea2000c1e1900 */
[----:B------:R-:W-:-:S03]  /*0220*/  MOV R5, UR7 ;  /* 0x0000000700057c02 */ /* 0x000fc60008000f00 */
[----:B------:R-:W3:Y:S01]  /*0230*/  LDG.E R25, desc[UR16][R2.64+-0x1c] ;  /* 0xffffe41002197981 */ /* 0x000ee2000c1e1900 */
[----:B------:R-:W-:-:S03]  /*0240*/  IMAD.WIDE R4, R6, 0x4, R4 ;  /* 0x0000000406047825 */ /* 0x000fc600078e0204 */
[----:B------:R-:W4:Y:S04]  /*0250*/  LDG.E R19, desc[UR16][R2.64+-0x18] ;  /* 0xffffe81002137981 */ /* 0x000f28000c1e1900 */
[----:B------:R-:W2:Y:S04]  /*0260*/  LDG.E R16, desc[UR16][R4.64+-0x20] ;  /* 0xffffe01004107981 */ /* 0x000ea8000c1e1900 */
[----:B------:R-:W3:Y:S04]  /*0270*/  LDG.E R18, desc[UR16][R4.64+-0x1c] ;  /* 0xffffe41004127981 */ /* 0x000ee8000c1e1900 */
[----:B------:R-:W4:Y:S04]  /*0280*/  LDG.E R20, desc[UR16][R4.64+-0x18] ;  /* 0xffffe81004147981 */ /* 0x000f28000c1e1900 */
[----:B------:R-:W5:Y:S04]  /*0290*/  LDG.E R22, desc[UR16][R2.64+-0x14] ;  /* 0xffffec1002167981 */ /* 0x000f68000c1e1900 */
        /* <DEDUP_REMOVED lines=8> */
[----:B------:R-:W5:Y:S01]  /*0320*/  LDG.E R14, desc[UR16][R4.64+-0x4] ;  /* 0xfffffc10040e7981 */ /* 0x000f62000c1e1900 */
[----:B--2---:R-:W-:-:S03]  /*0330*/  FFMA R17, R16, R17, R15 ;  /* 0x0000001110117223 */ /* 0x004fc6000000000f */
[----:B------:R-:W2:Y:S04]  /*0340*/  LDG.E R15, desc[UR16][R2.64] ;  /* 0x00000010020f7981 */ /* 0x000ea8000c1e1900 */
[----:B------:R-:W2:Y:S01]  /*0350*/  LDG.E R16, desc[UR16][R4.64] ;  /* 0x0000001004107981 */ /* 0x000ea2000c1e1900 */
[----:B---3--:R-:W-:-:S03]  /*0360*/  FFMA R25, R18, R25, R17 ;  /* 0x0000001912197223 */ /* 0x008fc60000000011 */
[----:B------:R-:W3:Y:S01]  /*0370*/  LDG.E R17, desc[UR16][R2.64+0x4] ;  /* 0x0000041002117981 */ /* 0x000ee2000c1e1900 */
[----:B----4-:R-:W-:-:S03]  /*0380*/  FFMA R26, R20, R19, R25 ;  /* 0x00000013141a7223 */ /* 0x010fc60000000019 */
[----:B------:R-:W3:Y:S04]  /*0390*/  LDG.E R18, desc[UR16][R4.64+0x4] ;  /* 0x0000041004127981 */ /* 0x000ee8000c1e1900 */
[----:B------:R-:W4:Y:S01]  /*03a0*/  LDG.E R20, desc[UR16][R2.64+0x8] ;  /* 0x0000081002147981 */ /* 0x000f22000c1e1900 */
[----:B-----5:R-:W-:-:S03]  /*03b0*/  FFMA R25, R21, R22, R26 ;  /* 0x0000001615197223 */ /* 0x020fc6000000001a */
[----:B------:R-:W4:Y:S04]  /*03c0*/  LDG.E R19, desc[UR16][R4.64+0x8] ;  /* 0x0000081004137981 */ /* 0x000f28000c1e1900 */
[----:B------:R-:W5:Y:S01]  /*03d0*/  LDG.E R22, desc[UR16][R2.64+0xc] ;  /* 0x00000c1002167981 */ /* 0x000f62000c1e1900 */
[----:B------:R-:W-:-:S03]  /*03e0*/  FFMA R25, R24, R23, R25 ;  /* 0x0000001718197223 */ /* 0x000fc60000000019 */
[----:B------:R-:W5:Y:S04]  /*03f0*/  LDG.E R21, desc[UR16][R4.64+0xc] ;  /* 0x00000c1004157981 */ /* 0x000f68000c1e1900 */
[----:B------:R-:W5:Y:S01]  /*0400*/  LDG.E R24, desc[UR16][R2.64+0x10] ;  /* 0x0000101002187981 */ /* 0x000f62000c1e1900 */
[----:B------:R-:W-:-:S03]  /*0410*/  FFMA R25, R10, R9, R25 ;  /* 0x000000090a197223 */ /* 0x000fc60000000019 */
[----:B------:R-:W5:Y:S04]  /*0420*/  LDG.E R23, desc[UR16][R4.64+0x10] ;  /* 0x0000101004177981 */ /* 0x000f68000c1e1900 */
[----:B------:R-:W5:Y:S01]  /*0430*/  LDG.E R10, desc[UR16][R2.64+0x14] ;  /* 0x00001410020a7981 */ /* 0x000f62000c1e1900 */
[----:B------:R-:W-:-:S03]  /*0440*/  FFMA R27, R12, R11, R25 ;  /* 0x0000000b0c1b7223 */ /* 0x000fc60000000019 */
[----:B------:R-:W5:Y:S04]  /*0450*/  LDG.E R9, desc[UR16][R4.64+0x14] ;  /* 0x0000141004097981 */ /* 0x000f68000c1e1900 */
[----:B------:R-:W5:Y:S04]  /*0460*/  LDG.E R11, desc[UR16][R2.64+0x18] ;  /* 0x00001810020b7981 */ /* 0x000f68000c1e1900 */
[----:B------:R-:W5:Y:S04]  /*0470*/  LDG.E R12, desc[UR16][R4.64+0x18] ;  /* 0x00001810040c7981 */ /* 0x000f68000c1e1900 */
[----:B------:R-:W5:Y:S04]  /*0480*/  LDG.E R25, desc[UR16][R4.64+0x1c] ;  /* 0x00001c1004197981 */ /* 0x000f68000c1e1900 */
[----:B------:R0:W5:Y:S01]  /*0490*/  LDG.E R26, desc[UR16][R2.64+0x1c] ;  /* 0x00001c10021a7981 */ /* 0x000162000c1e1900 */
[----:B------:R-:W-:Y:S01]  /*04a0*/  FFMA R13, R14, R13, R27 ;  /* 0x0000000d0e0d7223 */ /* 0x000fe2000000001b */
[----:B------:R-:W-:-:S04]  /*04b0*/  UIADD3 UR11, UPT, UPT, UR11, 0x10, URZ ;  /* 0x000000100b0b7890 */ /* 0x000fc8000fffe0ff */
[----:B------:R-:W-:Y:S01]  /*04c0*/  UISETP.NE.AND UP1, UPT, UR11, URZ, UPT ;  /* 0x000000ff0b00728c */ /* 0x000fe2000bf25270 */
[----:B0-----:R-:W-:Y:S02]  /*04d0*/  IADD3 R2, P0, PT, R2, 0x40, RZ ;  /* 0x0000004002027810 */ /* 0x001fe40007f1e0ff */
[----:B------:R-:W-:Y:S02]  /*04e0*/  IADD3 R6, PT, PT, R6, 0x10, RZ ;  /* 0x0000001006067810 */ /* 0x000fe40007ffe0ff */
[----:B------:R-:W-:Y:S01]  /*04f0*/  IADD3.X R3, PT, PT, RZ, R3, RZ, P0, !PT ;  /* 0x00000003ff037210 */ /* 0x000fe200007fe4ff */
[----:B--2---:R-:W-:-:S04]  /*0500*/  FFMA R13, R16, R15, R13 ;  /* 0x0000000f100d7223 */ /* 0x004fc8000000000d */
[----:B---3--:R-:W-:-:S04]  /*0510*/  FFMA R18, R18, R17, R13 ;  /* 0x0000001112127223 */ /* 0x008fc8000000000d */
[----:B----4-:R-:W-:-:S04]  /*0520*/  FFMA R18, R19, R20, R18 ;  /* 0x0000001413127223 */ /* 0x010fc80000000012 */
[----:B-----5:R-:W-:-:S04]  /*0530*/  FFMA R18, R21, R22, R18 ;  /* 0x0000001615127223 */ /* 0x020fc80000000012 */
[----:B------:R-:W-:-:S04]  /*0540*/  FFMA R18, R23, R24, R18 ;  /* 0x0000001817127223 */ /* 0x000fc80000000012 */
[----:B------:R-:W-:-:S04]  /*0550*/  FFMA R9, R9, R10, R18 ;  /* 0x0000000a09097223 */ /* 0x000fc80000000012 */
[----:B------:R-:W-:-:S04]  /*0560*/  FFMA R12, R12, R11, R9 ;  /* 0x0000000b0c0c7223 */ /* 0x000fc80000000009 */
[----:B------:R-:W-:Y:S01]  /*0570*/  FFMA R15, R25, R26, R12 ;  /* 0x0000001a190f7223 */ /* 0x000fe2000000000c */
[----:B------:R-:W-:Y:S06]  /*0580*/  BRA.U UP1, `(.L_x_2) ;  /* 0xfffffffd011c7547 */ /* 0x000fec000b83ffff */
.L_x_1:
[----:B------:R-:W-:Y:S05]  /*0590*/  BRA.U !UP0, `(.L_x_0) ;  /* 0x0000000508307547 */ /* 0x000fea000b800000 */
[----:B------:R-:W-:Y:S02]  /*05a0*/  UISETP.GE.U32.AND UP0, UPT, UR9, 0x8, UPT ;  /* 0x000000080900788c */ /* 0x000fe4000bf06070 */
[----:B------:R-:W-:-:S04]  /*05b0*/  ULOP3.LUT UR5, UR8, 0x7, URZ, 0xc0, !UPT ;  /* 0x0000000708057892 */ /* 0x000fc8000f8ec0ff */
[----:B------:R-:W-:-:S03]  /*05c0*/  UISETP.NE.AND UP1, UPT, UR5, URZ, UPT ;  /* 0x000000ff0500728c */ /* 0x000fc6000bf25270 */
[----:B------:R-:W-:Y:S08]  /*05d0*/  BRA.U !UP0, `(.L_x_3) ;  /* 0x0000000108787547 */ /* 0x000ff0000b800000 */
[----:B------:R-:W0:Y:S01]  /*05e0*/  LDC.64 R2, c[0x0][0x380] ;  /* 0x0000e000ff027b82 */ /* 0x000e220000000a00 */
[----:B------:R-:W-:-:S07]  /*05f0*/  IADD3 R9, PT, PT, R7, R8, RZ ;  /* 0x0000000807097210 */ /* 0x000fce0007ffe0ff */
[----:B------:R-:W1:Y:S01]  /*0600*/  LDC.64 R4, c[0x0][0x388] ;  /* 0x0000e200ff047b82 */ /* 0x000e620000000a00 */
[----:B0-----:R-:W-:-:S05]  /*0610*/  IMAD.WIDE R2, R9, 0x4, R2 ;  /* 0x0000000409027825 */ /* 0x001fca00078e0202 */
[----:B------:R-:W2:Y:S01]  /*0620*/  LDG.E R10, desc[UR16][R2.64] ;  /* 0x00000010020a7981 */ /* 0x000ea2000c1e1900 */
[----:B-1----:R-:W-:-:S03]  /*0630*/  IMAD.WIDE.U32 R4, R8, 0x4, R4 ;  /* 0x0000000408047825 */ /* 0x002fc600078e0004 */
[----:B------:R-:W3:Y:S04]  /*0640*/  LDG.E R13, desc[UR16][R2.64+0x4] ;  /* 0x00000410020d7981 */ /* 0x000ee8000c1e1900 */
[----:B------:R-:W2:Y:S04]  /*0650*/  LDG.E R11, desc[UR16][R4.64] ;  /* 0x00000010040b7981 */ /* 0x000ea8000c1e1900 */
[----:B------:R-:W3:Y:S04]  /*0660*/  LDG.E R12, desc[UR16][R4.64+0x4] ;  /* 0x00000410040c7981 */ /* 0x000ee8000c1e1900 */
[----:B------:R-:W4:Y:S04]  /*0670*/  LDG.E R17, desc[UR16][R2.64+0x8] ;  /* 0x0000081002117981 */ /* 0x000f28000c1e1900 */
        /* <DEDUP_REMOVED lines=11> */
[----:B------:R-:W-:Y:S01]  /*0730*/  IADD3 R8, PT, PT, R8, 0x8, RZ ;  /* 0x0000000808087810 */ /* 0x000fe20007ffe0ff */
[----:B--2---:R-:W-:-:S04]  /*0740*/  FFMA R10, R10, R11, R15 ;  /* 0x0000000b0a0a7223 */ /* 0x004fc8000000000f */
[----:B---3--:R-:W-:-:S04]  /*0750*/  FFMA R10, R13, R12, R10 ;  /* 0x0000000c0d0a7223 */ /* 0x008fc8000000000a */
[----:B----4-:R-:W-:-:S04]  /*0760*/  FFMA R10, R17, R14, R10 ;  /* 0x0000000e110a7223 */ /* 0x010fc8000000000a */
[----:B-----5:R-:W-:-:S04]  /*0770*/  FFMA R10, R19, R16, R10 ;  /* 0x00000010130a7223 */ /* 0x020fc8000000000a */
[----:B------:R-:W-:-:S04]  /*0780*/  FFMA R10, R21, R18, R10 ;  /* 0x00000012150a7223 */ /* 0x000fc8000000000a */
[----:B------:R-:W-:-:S04]  /*0790*/  FFMA R23, R23, R20, R10 ;  /* 0x0000001417177223 */ /* 0x000fc8000000000a */
[----:B------:R-:W-:-:S04]  /*07a0*/  FFMA R6, R6, R9, R23 ;  /* 0x0000000906067223 */ /* 0x000fc80000000017 */
[----:B------:R-:W-:-:S07]  /*07b0*/  FFMA R15, R25, R22, R6 ;  /* 0x00000016190f7223 */ /* 0x000fce0000000006 */
.L_x_3:
        /* <DEDUP_REMOVED lines=17> */
[----:B------:R-:W5:Y:S01]  /*08d0*/  LDG.E R14, desc[UR16][R4.64+0xc] ;  /* 0x00000c10040e7981 */ /* 0x000f62000c1e1900 */
[----:B------:R-:W-:Y:S01]  /*08e0*/  IADD3 R8, PT, PT, R8, 0x4, RZ ;  /* 0x0000000408087810 */ /* 0x000fe20007ffe0ff */
[----:B--2---:R-:W-:-:S04]  /*08f0*/  FFMA R6, R6, R9, R15 ;  /* 0x0000000906067223 */ /* 0x004fc8000000000f */
[----:B---3--:R-:W-:-:S04]  /*0900*/  FFMA R6, R11, R10, R6 ;  /* 0x0000000a0b067223 */ /* 0x008fc80000000006 */
[----:B----4-:R-:W-:-:S04]  /*0910*/  FFMA R6, R13, R12, R6 ;  /* 0x0000000c0d067223 */ /* 0x010fc80000000006 */
[----:B-----5:R-:W-:-:S07]  /*0920*/  FFMA R15, R17, R14, R6 ;  /* 0x0000000e110f7223 */ /* 0x020fce0000000006 */
.L_x_4:
[----:B------:R-:W-:Y:S05]  /*0930*/  BRA.U !UP1, `(.L_x_0) ;  /* 0x0000000109487547 */ /* 0x000fea000b800000 */
[----:B------:R-:W0:Y:S01]  /*0940*/  LDC.64 R2, c[0x0][0x388] ;  /* 0x0000e200ff027b82 */ /* 0x000e220000000a00 */
[----:B------:R-:W-:Y:S01]  /*0950*/  IADD3 R7, PT, PT, R7, R8, RZ ;  /* 0x0000000807077210 */ /* 0x000fe20007ffe0ff */
[----:B------:R-:W-:-:S06]  /*0960*/  UIADD3 UR4, UPT, UPT, -UR4, URZ, URZ ;  /* 0x000000ff04047290 */ /* 0x000fcc000fffe1ff */
[----:B------:R-:W1:Y:S01]  /*0970*/  LDC.64 R10, c[0x0][0x380] ;  /* 0x0000e000ff0a7b82 */ /* 0x000e620000000a00 */
[----:B0-----:R-:W-:-:S03]  /*0980*/  IMAD.WIDE.U32 R2, R8, 0x4, R2 ;  /* 0x0000000408027825 */ /* 0x001fc600078e0002 */
[----:B------:R-:W-:Y:S02]  /*0990*/  MOV R6, R2 ;  /* 0x0000000200067202 */ /* 0x000fe40000000f00 */
[----:B------:R-:W-:-:S07]  /*09a0*/  MOV R5, R3 ;  /* 0x0000000300057202 */ /* 0x000fce0000000f00 */
.L_x_5:
[----:B-1----:R-:W-:Y:S01]  /*09b0*/  IMAD.WIDE R2, R7, 0x4, R10 ;  /* 0x0000000407027825 */ /* 0x002fe200078e020a */
[----:B------:R-:W-:-:S05]  /*09c0*/  MOV R4, R6 ;  /* 0x0000000600047202 */ /* 0x000fca0000000f00 */
[----:B------:R-:W2:Y:S04]  /*09d0*/  LDG.E R2, desc[UR16][R2.64] ;  /* 0x0000001002027981 */ /* 0x000ea8000c1e1900 */
[----:B------:R0:W2:Y:S01]  /*09e0*/  LDG.E R4, desc[UR16][R4.64] ;  /* 0x0000001004047981 */ /* 0x0000a2000c1e1900 */
[----:B------:R-:W-:Y:S01]  /*09f0*/  UIADD3 UR4, UPT, UPT, UR4, 0x1, URZ ;  /* 0x0000000104047890 */ /* 0x000fe2000fffe0ff */
[----:B------:R-:W-:Y:S02]  /*0a00*/  IADD3 R6, P0, PT, R6, 0x4, RZ ;  /* 0x0000000406067810 */ /* 0x000fe40007f1e0ff */
[----:B------:R-:W-:Y:S01]  /*0a10*/  IADD3 R7, PT, PT, R7, 0x1, RZ ;  /* 0x0000000107077810 */ /* 0x000fe20007ffe0ff */
[----:B------:R-:W-:Y:S01]  /*0a20*/  UISETP.NE.AND UP0, UPT, UR4, URZ, UPT ;  /* 0x000000ff0400728c */ /* 0x000fe2000bf05270 */
[----:B0-----:R-:W-:Y:S01]  /*0a30*/  IADD3.X R5, PT, PT, RZ, R5, RZ, P0, !PT ;  /* 0x00000005ff057210 */ /* 0x001fe200007fe4ff */
[----:B--2---:R-:W-:-:S07]  /*0a40*/  FFMA R15, R2, R4, R15 ;  /* 0x00000004020f7223 */ /* 0x004fce000000000f */
[----:B------:R-:W-:Y:S05]  /*0a50*/  BRA.U UP0, `(.L_x_5) ;  /* 0xfffffffd00d47547 */ /* 0x000fea000b83ffff */
.L_x_0:
[----:B------:R-:W0:Y:S01]  /*0a60*/  LDC.64 R2, c[0x0][0x390] ;  /* 0x0000e400ff027b82 */ /* 0x000e220000000a00 */
[----:B------:R-:W-:Y:S01]  /*0a70*/  FMNMX R15, RZ, R15, !PT ;  /* 0x0000000fff0f7209 */ /* 0x000fe20007800000 */
[----:B0-----:R-:W-:-:S05]  /*0a80*/  IMAD.WIDE R2, R0, 0x4, R2 ;  /* 0x0000000400027825 */ /* 0x001fca00078e0202 */
[----:B------:R-:W-:Y:S01]  /*0a90*/  STG.E desc[UR16][R2.64], R15 ;  /* 0x0000000f02007986 */ /* 0x000fe2000c101910 */
[----:B------:R-:W-:Y:S05]  /*0aa0*/  EXIT ;  /* 0x000000000000794d */ /* 0x000fea0003800000 */
.L_x_6:
[----:B------:R-:W-:-:S00]  /*0ab0*/  BRA `(.L_x_6) ;  /* 0xfffffffc00fc7947 */ /* 0x000fc0000383ffff */
[----:B------:R-:W-:-:S00]  /*0ac0*/  NOP ;  /* 0x0000000000007918 */ /* 0x000fc00000000000 */
        /* <DEDUP_REMOVED lines=11> */
.L_x_7:


//--------------------- .nv.shared.reserved.0     --------------------------
	.section	.nv.shared.reserved.0,"aw",@nobits
	.weak		__nv_reservedSMEM_offset_0_alias
	.size		__nv_reservedSMEM_offset_0_alias, 0, 64
	.other		__nv_reservedSMEM_offset_0_alias,@"STO_CUDA_RESERVED_SHARED STV_DEFAULT"
__nv_reservedSMEM_offset_0_alias:
	.zero		0
	.zero		64


//--------------------- .nv.constant0._Z14gemv_coalescedPKfS0_Pfii --------------------------
	.section	.nv.constant0._Z14gemv_coalescedPKfS0_Pfii,"a",@progbits
	.sectionflags	@""
	.align	4
.nv.constant0._Z14gemv_coalescedPKfS0_Pfii:
	.zero		928


//--------------------- SYMBOLS --------------------------

	.type		.nv.reservedSmem.offset0,@object
	.size		.nv.reservedSmem.offset0,0x4
